//
// Generated by NVIDIA NVVM Compiler
//
// Compiler Build ID: CL-36424714
// Cuda compilation tools, release 13.0, V13.0.88
// Based on NVVM 20.0.0
//

.version 9.0
.target sm_100
.address_size 64

	// .globl	_Z9vectorDivPfS_S_

.visible .entry _Z9vectorDivPfS_S_(
	.param .u64 .ptr .align 1 _Z9vectorDivPfS_S__param_0,
	.param .u64 .ptr .align 1 _Z9vectorDivPfS_S__param_1,
	.param .u64 .ptr .align 1 _Z9vectorDivPfS_S__param_2
)
{
	.reg .b32 	%r<5>;
	.reg .b32 	%f<4>;
	.reg .b64 	%rd<11>;

	ld.param.u64 	%rd1, [_Z9vectorDivPfS_S__param_0];
	ld.param.u64 	%rd2, [_Z9vectorDivPfS_S__param_1];
	ld.param.u64 	%rd3, [_Z9vectorDivPfS_S__param_2];
	cvta.to.global.u64 	%rd4, %rd3;
	cvta.to.global.u64 	%rd5, %rd2;
	cvta.to.global.u64 	%rd6, %rd1;
	mov.u32 	%r1, %tid.x;
	mov.u32 	%r2, %ctaid.x;
	mov.u32 	%r3, %ntid.x;
	mad.lo.s32 	%r4, %r2, %r3, %r1;
	mul.wide.s32 	%rd7, %r4, 4;
	add.s64 	%rd8, %rd6, %rd7;
	ld.global.f32 	%f1, [%rd8];
	add.s64 	%rd9, %rd5, %rd7;
	ld.global.f32 	%f2, [%rd9];
	div.rn.f32 	%f3, %f1, %f2;
	add.s64 	%rd10, %rd4, %rd7;
	st.global.f32 	[%rd10], %f3;
	ret;

}


// ===== COMPILED SASS (sm_100) =====

	.target	sm_100

	.elftype	@"ET_EXEC"


//--------------------- .note.nv.tkinfo           --------------------------
	.section	.note.nv.tkinfo,"",@"SHT_NOTE"
	.sectionflags	@"SHF_NOTE_NV_TKINFO"
	.tkinfo
        /*0018*/ 	.word	0x00000002
        /*0030*/ 	.string	""
        /*0030*/ 	.string	"ptxas"
        /*0030*/ 	.string	"Cuda compilation tools, release 13.0, V13.0.88"
        /*0030*/ 	.string	"Build cuda_13.0.r13.0/compiler.36424714_0"
        /*0030*/ 	.string	"-arch sm_100 -m 64 "



//--------------------- .note.nv.cuinfo           --------------------------
	.section	.note.nv.cuinfo,"",@"SHT_NOTE"
	.sectionflags	@"SHF_NOTE_NV_CUINFO"
        /*0018*/ 	.short	0x0002
        /*001a*/ 	.short	0x0064
        /*001c*/ 	.short	0x0082
	.zero		2


//--------------------- .nv.info                  --------------------------
	.section	.nv.info,"",@"SHT_CUDA_INFO"
	.align	4


	//----- nvinfo : EIATTR_REGCOUNT
	.align		4
        /*0000*/ 	.byte	0x04, 0x2f
        /*0002*/ 	.short	(.L_1 - .L_0)
	.align		4
.L_0:
        /*0004*/ 	.word	index@(_Z9vectorDivPfS_S_)
        /*0008*/ 	.word	0x00000010


	//----- nvinfo : EIATTR_FRAME_SIZE
	.align		4
.L_1:
        /*000c*/ 	.byte	0x04, 0x11
        /*000e*/ 	.short	(.L_3 - .L_2)
	.align		4
.L_2:
        /*0010*/ 	.word	index@($__internal_0_$__cuda_sm3x_div_rn_noftz_f32_slowpath)
        /*0014*/ 	.word	0x00000000


	//----- nvinfo : EIATTR_FRAME_SIZE
	.align		4
.L_3:
        /*0018*/ 	.byte	0x04, 0x11
        /*001a*/ 	.short	(.L_5 - .L_4)
	.align		4
.L_4:
        /*001c*/ 	.word	index@(_Z9vectorDivPfS_S_)
        /*0020*/ 	.word	0x00000000


	//----- nvinfo : EIATTR_MIN_STACK_SIZE
	.align		4
.L_5:
        /*0024*/ 	.byte	0x04, 0x12
        /*0026*/ 	.short	(.L_7 - .L_6)
	.align		4
.L_6:
        /*0028*/ 	.word	index@(_Z9vectorDivPfS_S_)
        /*002c*/ 	.word	0x00000000
.L_7:


//--------------------- .nv.compat                --------------------------
	.section	.nv.compat,"",@"SHT_CUDA_COMPAT_INFO"
	.align	4
        /*0000*/ 	.byte	0x02, 0x09, 0x00, 0x00, 0x02, 0x02, 0x01, 0x00, 0x02, 0x05, 0x05, 0x00, 0x03, 0x07, 0x01, 0x01
        /*0010*/ 	.byte	0x02, 0x03, 0x00, 0x00, 0x02, 0x06, 0x01, 0x00, 0x04, 0x0b, 0x08, 0x00, 0x01, 0x00, 0x00, 0x00
        /*0020*/ 	.byte	0x00, 0x00, 0x00, 0x00


//--------------------- .nv.info._Z9vectorDivPfS_S_ --------------------------
	.section	.nv.info._Z9vectorDivPfS_S_,"",@"SHT_CUDA_INFO"
	.sectionflags	@""
	.align	4


	//----- nvinfo : EIATTR_CUDA_API_VERSION
	.align		4
        /*0000*/ 	.byte	0x04, 0x37
        /*0002*/ 	.short	(.L_9 - .L_8)
.L_8:
        /*0004*/ 	.word	0x00000082


	//----- nvinfo : EIATTR_KPARAM_INFO
	.align		4
.L_9:
        /*0008*/ 	.byte	0x04, 0x17
        /*000a*/ 	.short	(.L_11 - .L_10)
.L_10:
        /*000c*/ 	.word	0x00000000
        /*0010*/ 	.short	0x0002
        /*0012*/ 	.short	0x0010
        /*0014*/ 	.byte	0x00, 0xf5, 0x21, 0x00


	//----- nvinfo : EIATTR_KPARAM_INFO
	.align		4
.L_11:
        /*0018*/ 	.byte	0x04, 0x17
        /*001a*/ 	.short	(.L_13 - .L_12)
.L_12:
        /*001c*/ 	.word	0x00000000
        /*0020*/ 	.short	0x0001
        /*0022*/ 	.short	0x0008
        /*0024*/ 	.byte	0x00, 0xf5, 0x21, 0x00


	//----- nvinfo : EIATTR_KPARAM_INFO
	.align		4
.L_13:
        /*0028*/ 	.byte	0x04, 0x17
        /*002a*/ 	.short	(.L_15 - .L_14)
.L_14:
        /*002c*/ 	.word	0x00000000
        /*0030*/ 	.short	0x0000
        /*0032*/ 	.short	0x0000
        /*0034*/ 	.byte	0x00, 0xf5, 0x21, 0x00


	//----- nvinfo : EIATTR_SPARSE_MMA_MASK
	.align		4
.L_15:
        /*0038*/ 	.byte	0x03, 0x50
        /*003a*/ 	.short	0x0000


	//----- nvinfo : EIATTR_MAXREG_COUNT
	.align		4
        /*003c*/ 	.byte	0x03, 0x1b
        /*003e*/ 	.short	0x00ff


	//----- nvinfo : EIATTR_MERCURY_ISA_VERSION
	.align		4
        /*0040*/ 	.byte	0x03, 0x5f
        /*0042*/ 	.short	0x0101


	//----- nvinfo : EIATTR_VRC_CTA_INIT_COUNT
	.align		4
        /*0044*/ 	.byte	0x02, 0x4a
	.zero		1
	.zero		1


	//----- nvinfo : EIATTR_EXIT_INSTR_OFFSETS
	.align		4
        /*0048*/ 	.byte	0x04, 0x1c
        /*004a*/ 	.short	(.L_17 - .L_16)


	//   ....[0]....
.L_16:
        /*004c*/ 	.word	0x000001c0


	//----- nvinfo : EIATTR_CRS_STACK_SIZE
	.align		4
.L_17:
        /*0050*/ 	.byte	0x04, 0x1e
        /*0052*/ 	.short	(.L_19 - .L_18)
.L_18:
        /*0054*/ 	.word	0x00000000


	//----- nvinfo : EIATTR_CBANK_PARAM_SIZE
	.align		4
.L_19:
        /*0058*/ 	.byte	0x03, 0x19
        /*005a*/ 	.short	0x0018


	//----- nvinfo : EIATTR_PARAM_CBANK
	.align		4
        /*005c*/ 	.byte	0x04, 0x0a
        /*005e*/ 	.short	(.L_21 - .L_20)
	.align		4
.L_20:
        /*0060*/ 	.word	index@(.nv.constant0._Z9vectorDivPfS_S_)
        /*0064*/ 	.short	0x0380
        /*0066*/ 	.short	0x0018


	//----- nvinfo : EIATTR_SW_WAR
	.align		4
.L_21:
        /*0068*/ 	.byte	0x04, 0x36
        /*006a*/ 	.short	(.L_23 - .L_22)
.L_22:
        /*006c*/ 	.word	0x00000008
.L_23:


//--------------------- .nv.callgraph             --------------------------
	.section	.nv.callgraph,"",@"SHT_CUDA_CALLGRAPH"
	.align	4
	.sectionentsize	8
	.align		4
        /*0000*/ 	.word	0x00000000
	.align		4
        /*0004*/ 	.word	0xffffffff
	.align		4
        /*0008*/ 	.word	0x00000000
	.align		4
        /*000c*/ 	.word	0xfffffffe
	.align		4
        /*0010*/ 	.word	0x00000000
	.align		4
        /*0014*/ 	.word	0xfffffffd
	.align		4
        /*0018*/ 	.word	0x00000000
	.align		4
        /*001c*/ 	.word	0xfffffffc


//--------------------- .text._Z9vectorDivPfS_S_  --------------------------
	.section	.text._Z9vectorDivPfS_S_,"ax",@progbits
	.align	128
        .global         _Z9vectorDivPfS_S_
        .type           _Z9vectorDivPfS_S_,@function
        .size           _Z9vectorDivPfS_S_,(.L_x_14 - _Z9vectorDivPfS_S_)
        .other          _Z9vectorDivPfS_S_,@"STO_CUDA_ENTRY STV_DEFAULT"
_Z9vectorDivPfS_S_:
.text._Z9vectorDivPfS_S_:
[----:B------:R-:W-:Y:S01]  /*0000*/  LDC R1, c[0x0][0x37c] ;  /* 0x0000df00ff017b82 */ /* 0x000fe20000000800 */
[----:B------:R-:W0:Y:S07]  /*0010*/  S2R R2, SR_TID.X ;  /* 0x0000000000027919 */ /* 0x000e2e0000002100 */
[----:B------:R-:W0:Y:S01]  /*0020*/  S2UR UR6, SR_CTAID.X ;  /* 0x00000000000679c3 */ /* 0x000e220000002500 */
[----:B------:R-:W1:Y:S07]  /*0030*/  LDCU.64 UR4, c[0x0][0x358] ;  /* 0x00006b00ff0477ac */ /* 0x000e6e0008000a00 */
[----:B------:R-:W0:Y:S08]  /*0040*/  LDC R3, c[0x0][0x360] ;  /* 0x0000d800ff037b82 */ /* 0x000e300000000800 */
[----:B------:R-:W2:Y:S08]  /*0050*/  LDC.64 R6, c[0x0][0x388] ;  /* 0x0000e200ff067b82 */ /* 0x000eb00000000a00 */
[----:B------:R-:W3:Y:S01]  /*0060*/  LDC.64 R4, c[0x0][0x380] ;  /* 0x0000e000ff047b82 */ /* 0x000ee20000000a00 */
[----:B0-----:R-:W-:-:S04]  /*0070*/  IMAD R2, R3, UR6, R2 ;  /* 0x0000000603027c24 */ /* 0x001fc8000f8e0202 */
[----:B--2---:R-:W-:-:S05]  /*0080*/  IMAD.WIDE R6, R2, 0x4, R6 ;  /* 0x0000000402067825 */ /* 0x004fca00078e0206 */
[----:B-1----:R-:W2:Y:S01]  /*0090*/  LDG.E R3, desc[UR4][R6.64] ;  /* 0x0000000406037981 */ /* 0x002ea2000c1e1900 */
[----:B---3--:R-:W-:-:S05]  /*00a0*/  IMAD.WIDE R4, R2, 0x4, R4 ;  /* 0x0000000402047825 */ /* 0x008fca00078e0204 */
[----:B------:R-:W3:Y:S01]  /*00b0*/  LDG.E R0, desc[UR4][R4.64] ;  /* 0x0000000404007981 */ /* 0x000ee2000c1e1900 */
[----:B------:R-:W-:Y:S01]  /*00c0*/  BSSY.RECONVERGENT B0, `(.L_x_0) ;  /* 0x000000c000007945 */ /* 0x000fe20003800200 */
[----:B--2---:R-:W0:Y:S08]  /*00d0*/  MUFU.RCP R8, R3 ;  /* 0x0000000300087308 */ /* 0x004e300000001000 */
[----:B---3--:R-:W1:Y:S01]  /*00e0*/  FCHK P0, R0, R3 ;  /* 0x0000000300007302 */ /* 0x008e620000000000 */
[----:B0-----:R-:W-:-:S04]  /*00f0*/  FFMA R9, -R3, R8, 1 ;  /* 0x3f80000003097423 */ /* 0x001fc80000000108 */
[----:B------:R-:W-:-:S04]  /*0100*/  FFMA R9, R8, R9, R8 ;  /* 0x0000000908097223 */ /* 0x000fc80000000008 */
[----:B------:R-:W-:-:S04]  /*0110*/  FFMA R8, R0, R9, RZ ;  /* 0x0000000900087223 */ /* 0x000fc800000000ff */
[----:B------:R-:W-:-:S04]  /*0120*/  FFMA R10, -R3, R8, R0 ;  /* 0x00000008030a7223 */ /* 0x000fc80000000100 */
[----:B------:R-:W-:Y:S01]  /*0130*/  FFMA R9, R9, R10, R8 ;  /* 0x0000000a09097223 */ /* 0x000fe20000000008 */
[----:B-1----:R-:W-:Y:S06]  /*0140*/  @!P0 BRA `(.L_x_1) ;  /* 0x00000000000c8947 */ /* 0x002fec0003800000 */
[----:B------:R-:W-:-:S07]  /*0150*/  MOV R4, 0x170 ;  /* 0x0000017000047802 */ /* 0x000fce0000000f00 */
[----:B------:R-:W-:Y:S05]  /*0160*/  CALL.REL.NOINC `($__internal_0_$__cuda_sm3x_div_rn_noftz_f32_slowpath) ;  /* 0x0000000000187944 */ /* 0x000fea0003c00000 */
[----:B------:R-:W-:-:S07]  /*0170*/  IMAD.MOV.U32 R9, RZ, RZ, R0 ;  /* 0x000000ffff097224 */ /* 0x000fce00078e0000 */
.L_x_1:
[----:B------:R-:W-:Y:S05]  /*0180*/  BSYNC.RECONVERGENT B0 ;  /* 0x0000000000007941 */ /* 0x000fea0003800200 */
.L_x_0:
[----:B------:R-:W0:Y:S02]  /*0190*/  LDC.64 R4, c[0x0][0x390] ;  /* 0x0000e400ff047b82 */ /* 0x000e240000000a00 */
[----:B0-----:R-:W-:-:S05]  /*01a0*/  IMAD.WIDE R2, R2, 0x4, R4 ;  /* 0x0000000402027825 */ /* 0x001fca00078e0204 */
[----:B------:R-:W-:Y:S01]  /*01b0*/  STG.E desc[UR4][R2.64], R9 ;  /* 0x0000000902007986 */ /* 0x000fe2000c101904 */
[----:B------:R-:W-:Y:S05]  /*01c0*/  EXIT ;  /* 0x000000000000794d */ /* 0x000fea0003800000 */
        .weak           $__internal_0_$__cuda_sm3x_div_rn_noftz_f32_slowpath
        .type           $__internal_0_$__cuda_sm3x_div_rn_noftz_f32_slowpath,@function
        .size           $__internal_0_$__cuda_sm3x_div_rn_noftz_f32_slowpath,(.L_x_14 - $__internal_0_$__cuda_sm3x_div_rn_noftz_f32_slowpath)
$__internal_0_$__cuda_sm3x_div_rn_noftz_f32_slowpath:
[--C-:B------:R-:W-:Y:S01]  /*01d0*/  SHF.R.U32.HI R6, RZ, 0x17, R3.reuse ;  /* 0x00000017ff067819 */ /* 0x100fe20000011603 */
[----:B------:R-:W-:Y:S01]  /*01e0*/  BSSY.RECONVERGENT B1, `(.L_x_2) ;  /* 0x0000064000017945 */ /* 0x000fe20003800200 */
[--C-:B------:R-:W-:Y:S01]  /*01f0*/  SHF.R.U32.HI R5, RZ, 0x17, R0.reuse ;  /* 0x00000017ff057819 */ /* 0x100fe20000011600 */
[----:B------:R-:W-:Y:S01]  /*0200*/  IMAD.MOV.U32 R7, RZ, RZ, R0 ;  /* 0x000000ffff077224 */ /* 0x000fe200078e0000 */
[----:B------:R-:W-:Y:S01]  /*0210*/  LOP3.LUT R6, R6, 0xff, RZ, 0xc0, !PT ;  /* 0x000000ff06067812 */ /* 0x000fe200078ec0ff */
[----:B------:R-:W-:Y:S01]  /*0220*/  IMAD.MOV.U32 R8, RZ, RZ, R3 ;  /* 0x000000ffff087224 */ /* 0x000fe200078e0003 */
[----:B------:R-:W-:-:S03]  /*0230*/  LOP3.LUT R5, R5, 0xff, RZ, 0xc0, !PT ;  /* 0x000000ff05057812 */ /* 0x000fc600078ec0ff */
[----:B------:R-:W-:Y:S02]  /*0240*/  VIADD R11, R6, 0xffffffff ;  /* 0xffffffff060b7836 */ /* 0x000fe40000000000 */
[----:B------:R-:W-:-:S03]  /*0250*/  VIADD R10, R5, 0xffffffff ;  /* 0xffffffff050a7836 */ /* 0x000fc60000000000 */
[----:B------:R-:W-:-:S04]  /*0260*/  ISETP.GT.U32.AND P0, PT, R11, 0xfd, PT ;  /* 0x000000fd0b00780c */ /* 0x000fc80003f04070 */
[----:B------:R-:W-:-:S13]  /*0270*/  ISETP.GT.U32.OR P0, PT, R10, 0xfd, P0 ;  /* 0x000000fd0a00780c */ /* 0x000fda0000704470 */
[----:B------:R-:W-:Y:S01]  /*0280*/  @!P0 IMAD.MOV.U32 R9, RZ, RZ, RZ ;  /* 0x000000ffff098224 */ /* 0x000fe200078e00ff */
[----:B------:R-:W-:Y:S06]  /*0290*/  @!P0 BRA `(.L_x_3) ;  /* 0x00000000005c8947 */ /* 0x000fec0003800000 */
[----:B------:R-:W-:Y:S02]  /*02a0*/  FSETP.GTU.FTZ.AND P0, PT, |R0|, +INF , PT ;  /* 0x7f8000000000780b */ /* 0x000fe40003f1c200 */
[----:B------:R-:W-:-:S04]  /*02b0*/  FSETP.GTU.FTZ.AND P1, PT, |R3|, +INF , PT ;  /* 0x7f8000000300780b */ /* 0x000fc80003f3c200 */
[----:B------:R-:W-:-:S13]  /*02c0*/  PLOP3.LUT P0, PT, P0, P1, PT, 0xf8, 0x8f ;  /* 0x00000000008f781c */ /* 0x000fda0000703f70 */
[----:B------:R-:W-:Y:S05]  /*02d0*/  @P0 BRA `(.L_x_4) ;  /* 0x00000004004c0947 */ /* 0x000fea0003800000 */
[----:B------:R-:W-:-:S13]  /*02e0*/  LOP3.LUT P0, RZ, R8, 0x7fffffff, R7, 0xc8, !PT ;  /* 0x7fffffff08ff7812 */ /* 0x000fda000780c807 */
[----:B------:R-:W-:Y:S05]  /*02f0*/  @!P0 BRA `(.L_x_5) ;  /* 0x00000004003c8947 */ /* 0x000fea0003800000 */
[C---:B------:R-:W-:Y:S02]  /*0300*/  FSETP.NEU.FTZ.AND P2, PT, |R0|.reuse, +INF , PT ;  /* 0x7f8000000000780b */ /* 0x040fe40003f5d200 */
[----:B------:R-:W-:Y:S02]  /*0310*/  FSETP.NEU.FTZ.AND P1, PT, |R3|, +INF , PT ;  /* 0x7f8000000300780b */ /* 0x000fe40003f3d200 */
[----:B------:R-:W-:-:S11]  /*0320*/  FSETP.NEU.FTZ.AND P0, PT, |R0|, +INF , PT ;  /* 0x7f8000000000780b */ /* 0x000fd60003f1d200 */
[----:B------:R-:W-:Y:S05]  /*0330*/  @!P1 BRA !P2, `(.L_x_5) ;  /* 0x00000004002c9947 */ /* 0x000fea0005000000 */
[----:B------:R-:W-:-:S04]  /*0340*/  LOP3.LUT P2, RZ, R7, 0x7fffffff, RZ, 0xc0, !PT ;  /* 0x7fffffff07ff7812 */ /* 0x000fc8000784c0ff */
[----:B------:R-:W-:-:S13]  /*0350*/  PLOP3.LUT P1, PT, P1, P2, PT, 0x2f, 0xf2 ;  /* 0x0000000000f2781c */ /* 0x000fda0000f24577 */
[----:B------:R-:W-:Y:S05]  /*0360*/  @P1 BRA `(.L_x_6) ;  /* 0x0000000400181947 */ /* 0x000fea0003800000 */
[----:B------:R-:W-:-:S04]  /*0370*/  LOP3.LUT P1, RZ, R8, 0x7fffffff, RZ, 0xc0, !PT ;  /* 0x7fffffff08ff7812 */ /* 0x000fc8000782c0ff */
[----:B------:R-:W-:-:S13]  /*0380*/  PLOP3.LUT P0, PT, P0, P1, PT, 0x2f, 0xf2 ;  /* 0x0000000000f2781c */ /* 0x000fda0000702577 */
[----:B------:R-:W-:Y:S05]  /*0390*/  @P0 BRA `(.L_x_7) ;  /* 0x0000000400000947 */ /* 0x000fea0003800000 */
[----:B------:R-:W-:Y:S02]  /*03a0*/  ISETP.GE.AND P0, PT, R10, RZ, PT ;  /* 0x000000ff0a00720c */ /* 0x000fe40003f06270 */
[----:B------:R-:W-:-:S11]  /*03b0*/  ISETP.GE.AND P1, PT, R11, RZ, PT ;  /* 0x000000ff0b00720c */ /* 0x000fd60003f26270 */
[----:B------:R-:W-:Y:S02]  /*03c0*/  @P0 IMAD.MOV.U32 R9, RZ, RZ, RZ ;  /* 0x000000ffff090224 */ /* 0x000fe400078e00ff */
[----:B------:R-:W-:Y:S01]  /*03d0*/  @!P0 FFMA R7, R0, 1.84467440737095516160e+19, RZ ;  /* 0x5f80000000078823 */ /* 0x000fe200000000ff */
[----:B------:R-:W-:Y:S02]  /*03e0*/  @!P0 IMAD.MOV.U32 R9, RZ, RZ, -0x40 ;  /* 0xffffffc0ff098424 */ /* 0x000fe400078e00ff */
[----:B------:R-:W-:Y:S02]  /*03f0*/  @!P1 FFMA R8, R3, 1.84467440737095516160e+19, RZ ;  /* 0x5f80000003089823 */ /* 0x000fe400000000ff */
[----:B------:R-:W-:-:S07]  /*0400*/  @!P1 VIADD R9, R9, 0x40 ;  /* 0x0000004009099836 */ /* 0x000fce0000000000 */
.L_x_3:
[----:B------:R-:W-:Y:S01]  /*0410*/  LEA R3, R6, 0xc0800000, 0x17 ;  /* 0xc080000006037811 */ /* 0x000fe200078eb8ff */
[----:B------:R-:W-:Y:S01]  /*0420*/  VIADD R5, R5, 0xffffff81 ;  /* 0xffffff8105057836 */ /* 0x000fe20000000000 */
[----:B------:R-:W-:Y:S03]  /*0430*/  BSSY.RECONVERGENT B2, `(.L_x_8) ;  /* 0x0000035000027945 */ /* 0x000fe60003800200 */
[----:B------:R-:W-:Y:S01]  /*0440*/  IMAD.IADD R3, R8, 0x1, -R3 ;  /* 0x0000000108037824 */ /* 0x000fe200078e0a03 */
[C---:B------:R-:W-:Y:S01]  /*0450*/  IADD3 R6, PT, PT, R5.reuse, 0x7f, -R6 ;  /* 0x0000007f05067810 */ /* 0x040fe20007ffe806 */
[----:B------:R-:W-:Y:S02]  /*0460*/  IMAD R0, R5, -0x800000, R7 ;  /* 0xff80000005007824 */ /* 0x000fe400078e0207 */
[----:B------:R-:W0:Y:S01]  /*0470*/  MUFU.RCP R8, R3 ;  /* 0x0000000300087308 */ /* 0x000e220000001000 */
[----:B------:R-:W-:Y:S01]  /*0480*/  FADD.FTZ R11, -R3, -RZ ;  /* 0x800000ff030b7221 */ /* 0x000fe20000010100 */
[----:B------:R-:W-:-:S03]  /*0490*/  IMAD.IADD R6, R6, 0x1, R9 ;  /* 0x0000000106067824 */ /* 0x000fc600078e0209 */
[----:B0-----:R-:W-:-:S04]  /*04a0*/  FFMA R13, R8, R11, 1 ;  /* 0x3f800000080d7423 */ /* 0x001fc8000000000b */
[----:B------:R-:W-:-:S04]  /*04b0*/  FFMA R10, R8, R13, R8 ;  /* 0x0000000d080a7223 */ /* 0x000fc80000000008 */
[----:B------:R-:W-:-:S04]  /*04c0*/  FFMA R7, R0, R10, RZ ;  /* 0x0000000a00077223 */ /* 0x000fc800000000ff */
[----:B------:R-:W-:-:S04]  /*04d0*/  FFMA R8, R11, R7, R0 ;  /* 0x000000070b087223 */ /* 0x000fc80000000000 */
[----:B------:R-:W-:-:S04]  /*04e0*/  FFMA R7, R10, R8, R7 ;  /* 0x000000080a077223 */ /* 0x000fc80000000007 */
[----:B------:R-:W-:-:S04]  /*04f0*/  FFMA R8, R11, R7, R0 ;  /* 0x000000070b087223 */ /* 0x000fc80000000000 */
[----:B------:R-:W-:-:S05]  /*0500*/  FFMA R0, R10, R8, R7 ;  /* 0x000000080a007223 */ /* 0x000fca0000000007 */
[----:B------:R-:W-:-:S04]  /*0510*/  SHF.R.U32.HI R3, RZ, 0x17, R0 ;  /* 0x00000017ff037819 */ /* 0x000fc80000011600 */
[----:B------:R-:W-:-:S05]  /*0520*/  LOP3.LUT R3, R3, 0xff, RZ, 0xc0, !PT ;  /* 0x000000ff03037812 */ /* 0x000fca00078ec0ff */
[----:B------:R-:W-:-:S04]  /*0530*/  IMAD.IADD R9, R3, 0x1, R6 ;  /* 0x0000000103097824 */ /* 0x000fc800078e0206 */
[----:B------:R-:W-:-:S05]  /*0540*/  VIADD R3, R9, 0xffffffff ;  /* 0xffffffff09037836 */ /* 0x000fca0000000000 */
[----:B------:R-:W-:-:S13]  /*0550*/  ISETP.GE.U32.AND P0, PT, R3, 0xfe, PT ;  /* 0x000000fe0300780c */ /* 0x000fda0003f06070 */
[----:B------:R-:W-:Y:S05]  /*0560*/  @!P0 BRA `(.L_x_9) ;  /* 0x0000000000808947 */ /* 0x000fea0003800000 */
[----:B------:R-:W-:-:S13]  /*0570*/  ISETP.GT.AND P0, PT, R9, 0xfe, PT ;  /* 0x000000fe0900780c */ /* 0x000fda0003f04270 */
[----:B------:R-:W-:Y:S05]  /*0580*/  @P0 BRA `(.L_x_10) ;  /* 0x00000000006c0947 */ /* 0x000fea0003800000 */
[----:B------:R-:W-:-:S13]  /*0590*/  ISETP.GE.AND P0, PT, R9, 0x1, PT ;  /* 0x000000010900780c */ /* 0x000fda0003f06270 */
[----:B------:R-:W-:Y:S05]  /*05a0*/  @P0 BRA `(.L_x_11) ;  /* 0x0000000000740947 */ /* 0x000fea0003800000 */
[----:B------:R-:W-:Y:S02]  /*05b0*/  ISETP.GE.AND P0, PT, R9, -0x18, PT ;  /* 0xffffffe80900780c */ /* 0x000fe40003f06270 */
[----:B------:R-:W-:-:S11]  /*05c0*/  LOP3.LUT R0, R0, 0x80000000, RZ, 0xc0, !PT ;  /* 0x8000000000007812 */ /* 0x000fd600078ec0ff */
[----:B------:R-:W-:Y:S05]  /*05d0*/  @!P0 BRA `(.L_x_11) ;  /* 0x0000000000688947 */ /* 0x000fea0003800000 */
[CCC-:B------:R-:W-:Y:S01]  /*05e0*/  FFMA.RZ R3, R10.reuse, R8.reuse, R7.reuse ;  /* 0x000000080a037223 */ /* 0x1c0fe2000000c007 */
[CCC-:B------:R-:W-:Y:S01]  /*05f0*/  FFMA.RM R6, R10.reuse, R8.reuse, R7.reuse ;  /* 0x000000080a067223 */ /* 0x1c0fe20000004007 */
[C---:B------:R-:W-:Y:S02]  /*0600*/  ISETP.NE.AND P2, PT, R9.reuse, RZ, PT ;  /* 0x000000ff0900720c */ /* 0x040fe40003f45270 */
[----:B------:R-:W-:Y:S02]  /*0610*/  ISETP.NE.AND P1, PT, R9, RZ, PT ;  /* 0x000000ff0900720c */ /* 0x000fe40003f25270 */
[----:B------:R-:W-:Y:S01]  /*0620*/  LOP3.LUT R5, R3, 0x7fffff, RZ, 0xc0, !PT ;  /* 0x007fffff03057812 */ /* 0x000fe200078ec0ff */
[----:B------:R-:W-:Y:S01]  /*0630*/  FFMA.RP R3, R10, R8, R7 ;  /* 0x000000080a037223 */ /* 0x000fe20000008007 */
[----:B------:R-:W-:Y:S02]  /*0640*/  VIADD R8, R9, 0x20 ;  /* 0x0000002009087836 */ /* 0x000fe40000000000 */
[----:B------:R-:W-:Y:S01]  /*0650*/  LOP3.LUT R5, R5, 0x800000, RZ, 0xfc, !PT ;  /* 0x0080000005057812 */ /* 0x000fe200078efcff */
[----:B------:R-:W-:Y:S01]  /*0660*/  IMAD.MOV R7, RZ, RZ, -R9 ;  /* 0x000000ffff077224 */ /* 0x000fe200078e0a09 */
[----:B------:R-:W-:-:S02]  /*0670*/  FSETP.NEU.FTZ.AND P0, PT, R3, R6, PT ;  /* 0x000000060300720b */ /* 0x000fc40003f1d000 */
[----:B------:R-:W-:Y:S02]  /*0680*/  SHF.L.U32 R8, R5, R8, RZ ;  /* 0x0000000805087219 */ /* 0x000fe400000006ff */
[----:B------:R-:W-:Y:S02]  /*0690*/  SEL R6, R7, RZ, P2 ;  /* 0x000000ff07067207 */ /* 0x000fe40001000000 */
[----:B------:R-:W-:Y:S02]  /*06a0*/  ISETP.NE.AND P1, PT, R8, RZ, P1 ;  /* 0x000000ff0800720c */ /* 0x000fe40000f25270 */
[----:B------:R-:W-:Y:S02]  /*06b0*/  SHF.R.U32.HI R6, RZ, R6, R5 ;  /* 0x00000006ff067219 */ /* 0x000fe40000011605 */
[----:B------:R-:W-:Y:S02]  /*06c0*/  PLOP3.LUT P0, PT, P0, P1, PT, 0xf8, 0x8f ;  /* 0x00000000008f781c */ /* 0x000fe40000703f70 */
[----:B------:R-:W-:-:S02]  /*06d0*/  SHF.R.U32.HI R8, RZ, 0x1, R6 ;  /* 0x00000001ff087819 */ /* 0x000fc40000011606 */
[----:B------:R-:W-:-:S04]  /*06e0*/  SEL R3, RZ, 0x1, !P0 ;  /* 0x00000001ff037807 */ /* 0x000fc80004000000 */
[----:B------:R-:W-:-:S04]  /*06f0*/  LOP3.LUT R3, R3, 0x1, R8, 0xf8, !PT ;  /* 0x0000000103037812 */ /* 0x000fc800078ef808 */
[----:B------:R-:W-:-:S05]  /*0700*/  LOP3.LUT R3, R3, R6, RZ, 0xc0, !PT ;  /* 0x0000000603037212 */ /* 0x000fca00078ec0ff */
[----:B------:R-:W-:-:S05]  /*0710*/  IMAD.IADD R3, R8, 0x1, R3 ;  /* 0x0000000108037824 */ /* 0x000fca00078e0203 */
[----:B------:R-:W-:Y:S01]  /*0720*/  LOP3.LUT R0, R3, R0, RZ, 0xfc, !PT ;  /* 0x0000000003007212 */ /* 0x000fe200078efcff */
[----:B------:R-:W-:Y:S06]  /*0730*/  BRA `(.L_x_11) ;  /* 0x0000000000107947 */ /* 0x000fec0003800000 */
.L_x_10:
[----:B------:R-:W-:-:S04]  /*0740*/  LOP3.LUT R0, R0, 0x80000000, RZ, 0xc0, !PT ;  /* 0x8000000000007812 */ /* 0x000fc800078ec0ff */
[----:B------:R-:W-:Y:S01]  /*0750*/  LOP3.LUT R0, R0, 0x7f800000, RZ, 0xfc, !PT ;  /* 0x7f80000000007812 */ /* 0x000fe200078efcff */
[----:B------:R-:W-:Y:S06]  /*0760*/  BRA `(.L_x_11) ;  /* 0x0000000000047947 */ /* 0x000fec0003800000 */
.L_x_9:
[----:B------:R-:W-:-:S07]  /*0770*/  IMAD R0, R6, 0x800000, R0 ;  /* 0x0080000006007824 */ /* 0x000fce00078e0200 */
.L_x_11:
[----:B------:R-:W-:Y:S05]  /*0780*/  BSYNC.RECONVERGENT B2 ;  /* 0x0000000000027941 */ /* 0x000fea0003800200 */
.L_x_8:
[----:B------:R-:W-:Y:S05]  /*0790*/  BRA `(.L_x_12) ;  /* 0x0000000000207947 */ /* 0x000fea0003800000 */
.L_x_7:
[----:B------:R-:W-:-:S04]  /*07a0*/  LOP3.LUT R0, R8, 0x80000000, R7, 0x48, !PT ;  /* 0x8000000008007812 */ /* 0x000fc800078e4807 */
[----:B------:R-:W-:Y:S01]  /*07b0*/  LOP3.LUT R0, R0, 0x7f800000, RZ, 0xfc, !PT ;  /* 0x7f80000000007812 */ /* 0x000fe200078efcff */
[----:B------:R-:W-:Y:S06]  /*07c0*/  BRA `(.L_x_12) ;  /* 0x0000000000147947 */ /* 0x000fec0003800000 */
.L_x_6:
[----:B------:R-:W-:Y:S01]  /*07d0*/  LOP3.LUT R0, R8, 0x80000000, R7, 0x48, !PT ;  /* 0x8000000008007812 */ /* 0x000fe200078e4807 */
[----:B------:R-:W-:Y:S06]  /*07e0*/  BRA `(.L_x_12) ;  /* 0x00000000000c7947 */ /* 0x000fec0003800000 */
.L_x_5:
[----:B------:R-:W0:Y:S01]  /*07f0*/  MUFU.RSQ R0, -QNAN ;  /* 0xffc0000000007908 */ /* 0x000e220000001400 */
[----:B------:R-:W-:Y:S05]  /*0800*/  BRA `(.L_x_12) ;  /* 0x0000000000047947 */ /* 0x000fea0003800000 */
.L_x_4:
[----:B------:R-:W-:-:S07]  /*0810*/  FADD.FTZ R0, R0, R3 ;  /* 0x0000000300007221 */ /* 0x000fce0000010000 */
.L_x_12:
[----:B------:R-:W-:Y:S05]  /*0820*/  BSYNC.RECONVERGENT B1 ;  /* 0x0000000000017941 */ /* 0x000fea0003800200 */
.L_x_2:
[----:B------:R-:W-:-:S04]  /*0830*/  IMAD.MOV.U32 R5, RZ, RZ, 0x0 ;  /* 0x00000000ff057424 */ /* 0x000fc800078e00ff */
[----:B0-----:R-:W-:Y:S05]  /*0840*/  RET.REL.NODEC R4 `(_Z9vectorDivPfS_S_) ;  /* 0xfffffff404ec7950 */ /* 0x001fea0003c3ffff */
.L_x_13:
[----:B------:R-:W-:-:S00]  /*0850*/  BRA `(.L_x_13) ;  /* 0xfffffffc00fc7947 */ /* 0x000fc0000383ffff */
[----:B------:R-:W-:-:S00]  /*0860*/  NOP ;  /* 0x0000000000007918 */ /* 0x000fc00000000000 */
        /* <DEDUP_REMOVED lines=9> */
.L_x_14:


//--------------------- .nv.shared.reserved.0     --------------------------
	.section	.nv.shared.reserved.0,"aw",@nobits
	.weak		__nv_reservedSMEM_offset_0_alias
	.size		__nv_reservedSMEM_offset_0_alias, 0, 64
	.other		__nv_reservedSMEM_offset_0_alias,@"STO_CUDA_RESERVED_SHARED STV_DEFAULT"
__nv_reservedSMEM_offset_0_alias:
	.zero		0
	.zero		64


//--------------------- .nv.constant0._Z9vectorDivPfS_S_ --------------------------
	.section	.nv.constant0._Z9vectorDivPfS_S_,"a",@progbits
	.sectionflags	@""
	.align	4
.nv.constant0._Z9vectorDivPfS_S_:
	.zero		920


//--------------------- SYMBOLS --------------------------

	.type		.nv.reservedSmem.offset0,@object
	.size		.nv.reservedSmem.offset0,0x4
